	.headerflags	@"EF_CUDA_TEXMODE_UNIFIED EF_CUDA_64BIT_ADDRESS EF_CUDA_ACCELERATORS EF_CUDA_SM90 EF_CUDA_VIRTUAL_SM(EF_CUDA_SM90)"
	.elftype	@"ET_EXEC"


//--------------------- .nv.info                  --------------------------
	.section	.nv.info,"",@"SHT_CUDA_INFO"
	.align	4


	//----- nvinfo : EIATTR_REGCOUNT
	.align		4
        /*0000*/ 	.byte	0x04, 0x2f
        /*0002*/ 	.short	(.L_3 - .L_2)
	.align		4
.L_2:
        /*0004*/ 	.word	index@(triton_poi_fused__native_batch_norm_legit_no_training_relu_8)
        /*0008*/ 	.word	0x00000020


	//----- nvinfo : EIATTR_MIN_STACK_SIZE
	.align		4
.L_3:
        /*000c*/ 	.byte	0x04, 0x12
        /*000e*/ 	.short	(.L_5 - .L_4)
	.align		4
.L_4:
        /*0010*/ 	.word	index@(triton_poi_fused__native_batch_norm_legit_no_training_relu_8)
        /*0014*/ 	.word	0x00000000


	//----- nvinfo : EIATTR_FRAME_SIZE
	.align		4
.L_5:
        /*0018*/ 	.byte	0x04, 0x11
        /*001a*/ 	.short	(.L_7 - .L_6)
	.align		4
.L_6:
        /*001c*/ 	.word	index@(triton_poi_fused__native_batch_norm_legit_no_training_relu_8)
        /*0020*/ 	.word	0x00000000


	//----- nvinfo : EIATTR_MIN_STACK_SIZE
	.align		4
.L_7:
        /*0024*/ 	.byte	0x04, 0x12
        /*0026*/ 	.short	(.L_9 - .L_8)
	.align		4
.L_8:
        /*0028*/ 	.word	index@(triton_poi_fused__native_batch_norm_legit_no_training_relu_8)
        /*002c*/ 	.word	0x00000000
.L_9:


//--------------------- .nv.info.triton_poi_fused__native_batch_norm_legit_no_training_relu_8 --------------------------
	.section	.nv.info.triton_poi_fused__native_batch_norm_legit_no_training_relu_8,"",@"SHT_CUDA_INFO"
	.sectionflags	@""
	.align	4


	//----- nvinfo : EIATTR_CUDA_API_VERSION
	.align		4
        /*0000*/ 	.byte	0x04, 0x37
        /*0002*/ 	.short	(.L_11 - .L_10)
.L_10:
        /*0004*/ 	.word	0x0000007c


	//----- nvinfo : EIATTR_KPARAM_INFO
	.align		4
.L_11:
        /*0008*/ 	.byte	0x04, 0x17
        /*000a*/ 	.short	(.L_13 - .L_12)
.L_12:
        /*000c*/ 	.word	0x00000000
        /*0010*/ 	.short	0x0006
        /*0012*/ 	.short	0x0030
        /*0014*/ 	.byte	0x00, 0xf0, 0x11, 0x00


	//----- nvinfo : EIATTR_KPARAM_INFO
	.align		4
.L_13:
        /*0018*/ 	.byte	0x04, 0x17
        /*001a*/ 	.short	(.L_15 - .L_14)
.L_14:
        /*001c*/ 	.word	0x00000000
        /*0020*/ 	.short	0x0005
        /*0022*/ 	.short	0x0028
        /*0024*/ 	.byte	0x00, 0xf4, 0x21, 0x00


	//----- nvinfo : EIATTR_KPARAM_INFO
	.align		4
.L_15:
        /*0028*/ 	.byte	0x04, 0x17
        /*002a*/ 	.short	(.L_17 - .L_16)
.L_16:
        /*002c*/ 	.word	0x00000000
        /*0030*/ 	.short	0x0004
        /*0032*/ 	.short	0x0020
        /*0034*/ 	.byte	0x00, 0xf4, 0x21, 0x00


	//----- nvinfo : EIATTR_KPARAM_INFO
	.align		4
.L_17:
        /*0038*/ 	.byte	0x04, 0x17
        /*003a*/ 	.short	(.L_19 - .L_18)
.L_18:
        /*003c*/ 	.word	0x00000000
        /*0040*/ 	.short	0x0003
        /*0042*/ 	.short	0x0018
        /*0044*/ 	.byte	0x00, 0xf4, 0x21, 0x00


	//----- nvinfo : EIATTR_KPARAM_INFO
	.align		4
.L_19:
        /*0048*/ 	.byte	0x04, 0x17
        /*004a*/ 	.short	(.L_21 - .L_20)
.L_20:
        /*004c*/ 	.word	0x00000000
        /*0050*/ 	.short	0x0002
        /*0052*/ 	.short	0x0010
        /*0054*/ 	.byte	0x00, 0xf4, 0x21, 0x00


	//----- nvinfo : EIATTR_KPARAM_INFO
	.align		4
.L_21:
        /*0058*/ 	.byte	0x04, 0x17
        /*005a*/ 	.short	(.L_23 - .L_22)
.L_22:
        /*005c*/ 	.word	0x00000000
        /*0060*/ 	.short	0x0001
        /*0062*/ 	.short	0x0008
        /*0064*/ 	.byte	0x00, 0xf4, 0x21, 0x00


	//----- nvinfo : EIATTR_KPARAM_INFO
	.align		4
.L_23:
        /*0068*/ 	.byte	0x04, 0x17
        /*006a*/ 	.short	(.L_25 - .L_24)
.L_24:
        /*006c*/ 	.word	0x00000000
        /*0070*/ 	.short	0x0000
        /*0072*/ 	.short	0x0000
        /*0074*/ 	.byte	0x00, 0xf4, 0x21, 0x00


	//----- nvinfo : EIATTR_SPARSE_MMA_MASK
	.align		4
.L_25:
        /*0078*/ 	.byte	0x03, 0x50
        /*007a*/ 	.short	0x0000


	//----- nvinfo : EIATTR_MAXREG_COUNT
	.align		4
        /*007c*/ 	.byte	0x03, 0x1b
        /*007e*/ 	.short	0x00ff


	//----- nvinfo : EIATTR_EXIT_INSTR_OFFSETS
	.align		4
        /*0080*/ 	.byte	0x04, 0x1c
        /*0082*/ 	.short	(.L_27 - .L_26)


	//   ....[0]....
.L_26:
        /*0084*/ 	.word	0x00000710


	//----- nvinfo : EIATTR_REQNTID
	.align		4
.L_27:
        /*0088*/ 	.byte	0x04, 0x10
        /*008a*/ 	.short	(.L_29 - .L_28)
.L_28:
        /*008c*/ 	.word	0x00000080
        /*0090*/ 	.word	0x00000001
        /*0094*/ 	.word	0x00000001


	//----- nvinfo : EIATTR_CBANK_PARAM_SIZE
	.align		4
.L_29:
        /*0098*/ 	.byte	0x03, 0x19
        /*009a*/ 	.short	0x0034


	//----- nvinfo : EIATTR_PARAM_CBANK
	.align		4
        /*009c*/ 	.byte	0x04, 0x0a
        /*009e*/ 	.short	(.L_31 - .L_30)
	.align		4
.L_30:
        /*00a0*/ 	.word	index@(.nv.constant0.triton_poi_fused__native_batch_norm_legit_no_training_relu_8)
        /*00a4*/ 	.short	0x0210
        /*00a6*/ 	.short	0x0034


	//----- nvinfo : EIATTR_SW_WAR
	.align		4
.L_31:
        /*00a8*/ 	.byte	0x04, 0x36
        /*00aa*/ 	.short	(.L_33 - .L_32)
.L_32:
        /*00ac*/ 	.word	0x00000008
.L_33:


//--------------------- .nv.callgraph             --------------------------
	.section	.nv.callgraph,"",@"SHT_CUDA_CALLGRAPH"
	.align	4
	.sectionentsize	8
	.align		4
        /*0000*/ 	.word	0x00000000
	.align		4
        /*0004*/ 	.word	0xffffffff
	.align		4
        /*0008*/ 	.word	0x00000000
	.align		4
        /*000c*/ 	.word	0xfffffffe
	.align		4
        /*0010*/ 	.word	0x00000000
	.align		4
        /*0014*/ 	.word	0xfffffffd
	.align		4
        /*0018*/ 	.word	0x00000000
	.align		4
        /*001c*/ 	.word	0xfffffffc


//--------------------- .nv.constant4             --------------------------
	.section	.nv.constant4,"a",@progbits
	.align	8
	.align		8
.nv.constant4:
        /*0000*/ 	.dword	_$_str
	.align		8
        /*0008*/ 	.dword	_$_str_$_2


//--------------------- .text.triton_poi_fused__native_batch_norm_legit_no_training_relu_8 --------------------------
	.section	.text.triton_poi_fused__native_batch_norm_legit_no_training_relu_8,"ax",@progbits
	.align	128
        .global         triton_poi_fused__native_batch_norm_legit_no_training_relu_8
        .type           triton_poi_fused__native_batch_norm_legit_no_training_relu_8,@function
        .size           triton_poi_fused__native_batch_norm_legit_no_training_relu_8,(.L_x_1 - triton_poi_fused__native_batch_norm_legit_no_training_relu_8)
        .other          triton_poi_fused__native_batch_norm_legit_no_training_relu_8,@"STO_CUDA_ENTRY STV_DEFAULT"
triton_poi_fused__native_batch_norm_legit_no_training_relu_8:
.text.triton_poi_fused__native_batch_norm_legit_no_training_relu_8:
[----:B------:R-:W-:Y:S01]  /*0000*/  LDC R1, c[0x0][0x28] ;  /* 0x00000a00ff017b82 */ /* 0x000fe20000000800 */
[----:B------:R-:W1:Y:S07]  /*0010*/  S2R R0, SR_TID.X ;  /* 0x0000000000007919 */ /* 0x000e6e0000002100 */
[----:B------:R-:W2:Y:S01]  /*0020*/  LDC.64 R4, c[0x0][0x220] ;  /* 0x00008800ff047b82 */ /* 0x000ea20000000a00 */
[----:B------:R-:W-:Y:S01]  /*0030*/  ULDC.64 UR4, c[0x0][0x208] ;  /* 0x0000820000047ab9 */ /* 0x000fe20000000a00 */
[----:B------:R-:W3:Y:S06]  /*0040*/  S2R R7, SR_CTAID.X ;  /* 0x0000000000077919 */ /* 0x000eec0000002500 */
[----:B------:R-:W4:Y:S08]  /*0050*/  LDC.64 R12, c[0x0][0x218] ;  /* 0x00008600ff0c7b82 */ /* 0x000f300000000a00 */
[----:B------:R-:W5:Y:S08]  /*0060*/  LDC.64 R22, c[0x0][0x210] ;  /* 0x00008400ff167b82 */ /* 0x000f700000000a00 */
[----:B------:R-:W5:Y:S01]  /*0070*/  LDC.64 R20, c[0x0][0x228] ;  /* 0x00008a00ff147b82 */ /* 0x000f620000000a00 */
[----:B-1----:R-:W-:-:S07]  /*0080*/  SHF.L.U32 R0, R0, 0x2, RZ ;  /* 0x0000000200007819 */ /* 0x002fce00000006ff */
[----:B------:R-:W1:Y:S01]  /*0090*/  LDC.64 R24, c[0x0][0x230] ;  /* 0x00008c00ff187b82 */ /* 0x000e620000000a00 */
[----:B---3--:R-:W-:Y:S02]  /*00a0*/  SHF.R.S32.HI R3, RZ, 0x15, R7 ;  /* 0x00000015ff037819 */ /* 0x008fe40000011407 */
[----:B------:R-:W-:Y:S02]  /*00b0*/  LOP3.LUT R0, R0, 0x1fc, RZ, 0xc0, !PT ;  /* 0x000001fc00007812 */ /* 0x000fe400078ec0ff */
[----:B------:R-:W-:Y:S02]  /*00c0*/  SGXT R3, R3, 0x1 ;  /* 0x000000010303781a */ /* 0x000fe40000000200 */
[----:B------:R-:W-:-:S04]  /*00d0*/  LEA R0, R7, R0, 0xa ;  /* 0x0000000007007211 */ /* 0x000fc800078e50ff */
[----:B------:R-:W-:-:S04]  /*00e0*/  LEA.HI R3, R3, R0, RZ, 0x6 ;  /* 0x0000000003037211 */ /* 0x000fc800078f30ff */
[----:B------:R-:W-:-:S04]  /*00f0*/  LOP3.LUT R3, R3, 0xffffffc0, RZ, 0xc0, !PT ;  /* 0xffffffc003037812 */ /* 0x000fc800078ec0ff */
[----:B------:R-:W-:-:S05]  /*0100*/  IADD3 R3, R0, -R3, RZ ;  /* 0x8000000300037210 */ /* 0x000fca0007ffe0ff */
[----:B--2---:R-:W-:-:S06]  /*0110*/  IMAD.WIDE R4, R3, 0x4, R4 ;  /* 0x0000000403047825 */ /* 0x004fcc00078e0204 */
[----:B------:R-:W2:Y:S01]  /*0120*/  LDG.E.EL.128 R4, desc[UR4][R4.64] ;  /* 0x0000000404047981 */ /* 0x000ea2000c2e1d00 */
[----:B----4-:R-:W-:-:S04]  /*0130*/  IMAD.WIDE R12, R3, 0x4, R12 ;  /* 0x00000004030c7825 */ /* 0x010fc800078e020c */
[----:B-----5:R-:W-:Y:S02]  /*0140*/  IMAD.WIDE R22, R0, 0x4, R22 ;  /* 0x0000000400167825 */ /* 0x020fe400078e0216 */
[----:B------:R-:W3:Y:S02]  /*0150*/  LDG.E.EL.128 R12, desc[UR4][R12.64] ;  /* 0x000000040c0c7981 */ /* 0x000ee4000c2e1d00 */
[C---:B0-----:R-:W-:Y:S02]  /*0160*/  IMAD.WIDE R20, R3.reuse, 0x4, R20 ;  /* 0x0000000403147825 */ /* 0x041fe400078e0214 */
[----:B------:R-:W3:Y:S02]  /*0170*/  LDG.E.128 R16, desc[UR4][R22.64+0x800] ;  /* 0x0008000416107981 */ /* 0x000ee4000c1e1d00 */
[----:B-1----:R-:W-:-:S04]  /*0180*/  IMAD.WIDE R24, R3, 0x4, R24 ;  /* 0x0000000403187825 */ /* 0x002fc800078e0218 */
[----:B--2---:R-:W-:Y:S01]  /*0190*/  FADD R6, R6, 9.9999997473787516356e-06 ;  /* 0x3727c5ac06067421 */ /* 0x004fe20000000000 */
[----:B------:R-:W-:Y:S01]  /*01a0*/  FADD R2, R4, 9.9999997473787516356e-06 ;  /* 0x3727c5ac04027421 */ /* 0x000fe20000000000 */
[----:B------:R-:W-:-:S03]  /*01b0*/  FADD R8, R5, 9.9999997473787516356e-06 ;  /* 0x3727c5ac05087421 */ /* 0x000fc60000000000 */
[----:B------:R-:W0:Y:S08]  /*01c0*/  MUFU.SQRT R26, R2 ;  /* 0x00000002001a7308 */ /* 0x000e300000002000 */
[----:B------:R-:W1:Y:S01]  /*01d0*/  MUFU.SQRT R6, R6 ;  /* 0x0000000600067308 */ /* 0x000e620000002000 */
[----:B0-----:R-:W-:-:S07]  /*01e0*/  FSETP.GT.AND P0, PT, R26, 8.50705917302346158658e+37, PT ;  /* 0x7e8000001a00780b */ /* 0x001fce0003f04000 */
[----:B------:R0:W2:Y:S01]  /*01f0*/  MUFU.SQRT R27, R8 ;  /* 0x00000008001b7308 */ /* 0x0000a20000002000 */
[----:B------:R-:W-:Y:S02]  /*0200*/  FSETP.GEU.AND P3, PT, R26, 1.175494350822287508e-38, PT ;  /* 0x008000001a00780b */ /* 0x000fe40003f6e000 */
[C---:B-1----:R-:W-:Y:S02]  /*0210*/  FSETP.GT.AND P2, PT, R6.reuse, 8.50705917302346158658e+37, PT ;  /* 0x7e8000000600780b */ /* 0x042fe40003f44000 */
[----:B------:R-:W-:Y:S01]  /*0220*/  FSETP.GEU.AND P5, PT, R6, 1.175494350822287508e-38, PT ;  /* 0x008000000600780b */ /* 0x000fe20003fae000 */
[----:B------:R-:W-:Y:S01]  /*0230*/  HFMA2.MMA R2, -RZ, RZ, 1.625, 0 ;  /* 0x3e800000ff027435 */ /* 0x000fe200000001ff */
[----:B0-----:R-:W4:Y:S01]  /*0240*/  LDG.E.128 R8, desc[UR4][R22.64] ;  /* 0x0000000416087981 */ /* 0x001f22000c1e1d00 */
[----:B------:R-:W-:Y:S01]  /*0250*/  @P0 FMUL R26, R26, 0.25 ;  /* 0x3e8000001a1a0820 */ /* 0x000fe20000400000 */
[----:B--2---:R-:W-:-:S05]  /*0260*/  FSETP.GT.AND P1, PT, R27, 8.50705917302346158658e+37, PT ;  /* 0x7e8000001b00780b */ /* 0x004fca0003f24000 */
[----:B------:R-:W-:Y:S01]  /*0270*/  @!P3 FMUL R26, R26, 16777216 ;  /* 0x4b8000001a1ab820 */ /* 0x000fe20000400000 */
[C---:B------:R-:W-:Y:S01]  /*0280*/  FSETP.GEU.AND P4, PT, R27.reuse, 1.175494350822287508e-38, PT ;  /* 0x008000001b00780b */ /* 0x040fe20003f8e000 */
[----:B------:R-:W-:Y:S02]  /*0290*/  @P2 FMUL R6, R6, 0.25 ;  /* 0x3e80000006062820 */ /* 0x000fe40000400000 */
[----:B------:R0:W1:Y:S01]  /*02a0*/  MUFU.RCP R5, R26 ;  /* 0x0000001a00057308 */ /* 0x0000620000001000 */
[----:B------:R-:W2:Y:S01]  /*02b0*/  LDG.E.EL.128 R20, desc[UR4][R20.64] ;  /* 0x0000000414147981 */ /* 0x000ea2000c2e1d00 */
[----:B------:R-:W-:Y:S02]  /*02c0*/  @!P5 FMUL R6, R6, 16777216 ;  /* 0x4b8000000606d820 */ /* 0x000fe40000400000 */
[----:B------:R-:W-:-:S04]  /*02d0*/  @P1 FMUL R27, R27, 0.25 ;  /* 0x3e8000001b1b1820 */ /* 0x000fc80000400000 */
[----:B------:R-:W5:Y:S02]  /*02e0*/  MUFU.RCP R6, R6 ;  /* 0x0000000600067308 */ /* 0x000f640000001000 */
[----:B------:R-:W-:Y:S01]  /*02f0*/  @!P4 FMUL R27, R27, 16777216 ;  /* 0x4b8000001b1bc820 */ /* 0x000fe20000400000 */
[----:B0-----:R-:W-:-:S05]  /*0300*/  FSEL R26, R2, 1, P0 ;  /* 0x3f800000021a7808 */ /* 0x001fca0000000000 */
[----:B------:R0:W-:Y:S01]  /*0310*/  MUFU.RCP R4, R27 ;  /* 0x0000001b00047308 */ /* 0x0001e20000001000 */
[----:B------:R-:W-:Y:S01]  /*0320*/  @!P3 FMUL R26, R26, 16777216 ;  /* 0x4b8000001a1ab820 */ /* 0x000fe20000400000 */
[----:B0-----:R-:W-:-:S03]  /*0330*/  FSEL R27, R2, 1, P2 ;  /* 0x3f800000021b7808 */ /* 0x001fc60001000000 */
[----:B-1----:R-:W-:Y:S02]  /*0340*/  FMUL R3, R5, R26 ;  /* 0x0000001a05037220 */ /* 0x002fe40000400000 */
[----:B------:R-:W-:-:S04]  /*0350*/  @!P5 FMUL R27, R27, 16777216 ;  /* 0x4b8000001b1bd820 */ /* 0x000fc80000400000 */
[----:B-----5:R-:W-:Y:S02]  /*0360*/  FMUL R5, R6, R27 ;  /* 0x0000001b06057220 */ /* 0x020fe40000400000 */
[----:B------:R-:W2:Y:S01]  /*0370*/  LDG.E.EL.128 R24, desc[UR4][R24.64] ;  /* 0x0000000418187981 */ /* 0x000ea2000c2e1d00 */
[----:B------:R-:W-:-:S04]  /*0380*/  FADD R7, R7, 9.9999997473787516356e-06 ;  /* 0x3727c5ac07077421 */ /* 0x000fc80000000000 */
[----:B------:R0:W1:Y:S01]  /*0390*/  MUFU.SQRT R28, R7 ;  /* 0x00000007001c7308 */ /* 0x0000620000002000 */
[----:B------:R-:W-:Y:S01]  /*03a0*/  FSEL R29, R2, 1, P1 ;  /* 0x3f800000021d7808 */ /* 0x000fe20000800000 */
[----:B0-----:R-:W0:Y:S01]  /*03b0*/  LDC.64 R6, c[0x0][0x238] ;  /* 0x00008e00ff067b82 */ /* 0x001e220000000a00 */
[C---:B-1----:R-:W-:Y:S02]  /*03c0*/  FSETP.GT.AND P0, PT, R28.reuse, 8.50705917302346158658e+37, PT ;  /* 0x7e8000001c00780b */ /* 0x042fe40003f04000 */
[----:B------:R-:W-:-:S11]  /*03d0*/  FSETP.GEU.AND P1, PT, R28, 1.175494350822287508e-38, PT ;  /* 0x008000001c00780b */ /* 0x000fd60003f2e000 */
[----:B------:R-:W-:-:S04]  /*03e0*/  @P0 FMUL R28, R28, 0.25 ;  /* 0x3e8000001c1c0820 */ /* 0x000fc80000400000 */
[----:B------:R-:W-:Y:S01]  /*03f0*/  @!P1 FMUL R28, R28, 16777216 ;  /* 0x4b8000001c1c9820 */ /* 0x000fe20000400000 */
[----:B------:R-:W-:-:S05]  /*0400*/  @!P4 FMUL R29, R29, 16777216 ;  /* 0x4b8000001d1dc820 */ /* 0x000fca0000400000 */
[----:B------:R-:W1:Y:S01]  /*0410*/  MUFU.RCP R28, R28 ;  /* 0x0000001c001c7308 */ /* 0x000e620000001000 */
[----:B------:R-:W-:Y:S01]  /*0420*/  FMUL R4, R4, R29 ;  /* 0x0000001d04047220 */ /* 0x000fe20000400000 */
[----:B------:R-:W-:-:S05]  /*0430*/  FSEL R29, R2, 1, P0 ;  /* 0x3f800000021d7808 */ /* 0x000fca0000000000 */
[----:B------:R-:W-:Y:S01]  /*0440*/  @!P1 FMUL R29, R29, 16777216 ;  /* 0x4b8000001d1d9820 */ /* 0x000fe20000400000 */
[----:B---3--:R-:W-:Y:S01]  /*0450*/  FADD R19, R19, -R15 ;  /* 0x8000000f13137221 */ /* 0x008fe20000000000 */
[----:B------:R-:W-:Y:S01]  /*0460*/  FADD R16, R16, -R12 ;  /* 0x8000000c10107221 */ /* 0x000fe20000000000 */
[----:B------:R-:W-:Y:S01]  /*0470*/  FADD R18, R18, -R14 ;  /* 0x8000000e12127221 */ /* 0x000fe20000000000 */
[----:B-1----:R-:W-:Y:S01]  /*0480*/  FMUL R2, R28, R29 ;  /* 0x0000001d1c027220 */ /* 0x002fe20000400000 */
[----:B------:R-:W-:Y:S01]  /*0490*/  FADD R17, R17, -R13 ;  /* 0x8000000d11117221 */ /* 0x000fe20000000000 */
[----:B----4-:R-:W-:Y:S01]  /*04a0*/  FADD R11, R11, -R15 ;  /* 0x8000000f0b0b7221 */ /* 0x010fe20000000000 */
[----:B------:R-:W-:Y:S01]  /*04b0*/  FADD R8, R8, -R12 ;  /* 0x8000000c08087221 */ /* 0x000fe20000000000 */
[----:B------:R-:W-:Y:S02]  /*04c0*/  FADD R12, R10, -R14 ;  /* 0x8000000e0a0c7221 */ /* 0x000fe40000000000 */
[C---:B------:R-:W-:Y:S01]  /*04d0*/  FMUL R10, R2.reuse, R11 ;  /* 0x0000000b020a7220 */ /* 0x040fe20000400000 */
[----:B------:R-:W-:Y:S01]  /*04e0*/  FMUL R2, R2, R19 ;  /* 0x0000001302027220 */ /* 0x000fe20000400000 */
[----:B------:R-:W-:Y:S01]  /*04f0*/  FADD R9, R9, -R13 ;  /* 0x8000000d09097221 */ /* 0x000fe20000000000 */
[C---:B------:R-:W-:Y:S01]  /*0500*/  FMUL R11, R5.reuse, R12 ;  /* 0x0000000c050b7220 */ /* 0x040fe20000400000 */
[----:B------:R-:W-:Y:S01]  /*0510*/  FMUL R5, R5, R18 ;  /* 0x0000001205057220 */ /* 0x000fe20000400000 */
[C---:B------:R-:W-:Y:S01]  /*0520*/  FMUL R15, R3.reuse, R8 ;  /* 0x00000008030f7220 */ /* 0x040fe20000400000 */
[C---:B------:R-:W-:Y:S01]  /*0530*/  FMUL R8, R4.reuse, R17 ;  /* 0x0000001104087220 */ /* 0x040fe20000400000 */
[----:B------:R-:W-:Y:S01]  /*0540*/  FMUL R13, R3, R16 ;  /* 0x00000010030d7220 */ /* 0x000fe20000400000 */
[----:B------:R-:W-:Y:S01]  /*0550*/  FMUL R12, R4, R9 ;  /* 0x00000009040c7220 */ /* 0x000fe20000400000 */
[----:B--2---:R-:W-:Y:S01]  /*0560*/  FFMA R2, R23, R2, R27 ;  /* 0x0000000217027223 */ /* 0x004fe2000000001b */
[----:B------:R-:W-:Y:S01]  /*0570*/  FFMA R5, R22, R5, R26 ;  /* 0x0000000516057223 */ /* 0x000fe2000000001a */
[----:B------:R-:W-:Y:S01]  /*0580*/  FFMA R8, R21, R8, R25 ;  /* 0x0000000815087223 */ /* 0x000fe20000000019 */
[----:B------:R-:W-:Y:S01]  /*0590*/  FFMA R10, R23, R10, R27 ;  /* 0x0000000a170a7223 */ /* 0x000fe2000000001b */
[C-C-:B------:R-:W-:Y:S01]  /*05a0*/  FFMA R3, R20.reuse, R15, R24.reuse ;  /* 0x0000000f14037223 */ /* 0x140fe20000000018 */
[----:B------:R-:W-:Y:S01]  /*05b0*/  FFMA R4, R20, R13, R24 ;  /* 0x0000000d14047223 */ /* 0x000fe20000000018 */
[----:B------:R-:W-:Y:S01]  /*05c0*/  FFMA R9, R21, R12, R25 ;  /* 0x0000000c15097223 */ /* 0x000fe20000000019 */
[----:B------:R-:W-:Y:S01]  /*05d0*/  FFMA R22, R22, R11, R26 ;  /* 0x0000000b16167223 */ /* 0x000fe2000000001a */
[----:B------:R-:W-:Y:S01]  /*05e0*/  FSETP.GEU.AND P6, PT, R2, RZ, PT ;  /* 0x000000ff0200720b */ /* 0x000fe20003fce000 */
[----:B0-----:R-:W-:Y:S01]  /*05f0*/  IMAD.WIDE R12, R0, 0x4, R6 ;  /* 0x00000004000c7825 */ /* 0x001fe200078e0206 */
[----:B------:R-:W-:-:S02]  /*0600*/  FSETP.GEU.AND P5, PT, R5, RZ, PT ;  /* 0x000000ff0500720b */ /* 0x000fc40003fae000 */
[----:B------:R-:W-:Y:S02]  /*0610*/  FSETP.GEU.AND P4, PT, R8, RZ, PT ;  /* 0x000000ff0800720b */ /* 0x000fe40003f8e000 */
[----:B------:R-:W-:Y:S02]  /*0620*/  FSETP.GEU.AND P3, PT, R10, RZ, PT ;  /* 0x000000ff0a00720b */ /* 0x000fe40003f6e000 */
[----:B------:R-:W-:Y:S02]  /*0630*/  SEL R7, R2, RZ, P6 ;  /* 0x000000ff02077207 */ /* 0x000fe40003000000 */
[----:B------:R-:W-:Y:S02]  /*0640*/  FSETP.GEU.AND P0, PT, R4, RZ, PT ;  /* 0x000000ff0400720b */ /* 0x000fe40003f0e000 */
[----:B------:R-:W-:Y:S02]  /*0650*/  FSETP.GEU.AND P2, PT, R22, RZ, PT ;  /* 0x000000ff1600720b */ /* 0x000fe40003f4e000 */
[----:B------:R-:W-:-:S02]  /*0660*/  FSETP.GEU.AND P1, PT, R9, RZ, PT ;  /* 0x000000ff0900720b */ /* 0x000fc40003f2e000 */
[----:B------:R-:W-:Y:S02]  /*0670*/  FSETP.GEU.AND P6, PT, R3, RZ, PT ;  /* 0x000000ff0300720b */ /* 0x000fe40003fce000 */
[----:B------:R-:W-:Y:S02]  /*0680*/  SEL R6, R5, RZ, P5 ;  /* 0x000000ff05067207 */ /* 0x000fe40002800000 */
[----:B------:R-:W-:Y:S02]  /*0690*/  SEL R5, R8, RZ, P4 ;  /* 0x000000ff08057207 */ /* 0x000fe40002000000 */
[----:B------:R-:W-:Y:S02]  /*06a0*/  SEL R11, R10, RZ, P3 ;  /* 0x000000ff0a0b7207 */ /* 0x000fe40001800000 */
[----:B------:R-:W-:Y:S02]  /*06b0*/  SEL R10, R22, RZ, P2 ;  /* 0x000000ff160a7207 */ /* 0x000fe40001000000 */
[----:B------:R-:W-:-:S02]  /*06c0*/  SEL R9, R9, RZ, P1 ;  /* 0x000000ff09097207 */ /* 0x000fc40000800000 */
[----:B------:R-:W-:Y:S02]  /*06d0*/  SEL R8, R3, RZ, P6 ;  /* 0x000000ff03087207 */ /* 0x000fe40003000000 */
[----:B------:R-:W-:-:S03]  /*06e0*/  SEL R4, R4, RZ, P0 ;  /* 0x000000ff04047207 */ /* 0x000fc60000000000 */
[----:B------:R-:W-:Y:S04]  /*06f0*/  STG.E.128 desc[UR4][R12.64], R8 ;  /* 0x000000080c007986 */ /* 0x000fe8000c101d04 */
[----:B------:R-:W-:Y:S01]  /*0700*/  STG.E.128 desc[UR4][R12.64+0x800], R4 ;  /* 0x000800040c007986 */ /* 0x000fe2000c101d04 */
[----:B------:R-:W-:Y:S05]  /*0710*/  EXIT ;  /* 0x000000000000794d */ /* 0x000fea0003800000 */
.L_x_0:
[----:B------:R-:W-:-:S00]  /*0720*/  BRA `(.L_x_0) ;  /* 0xfffffffc00fc7947 */ /* 0x000fc0000383ffff */
[----:B------:R-:W-:-:S00]  /*0730*/  NOP ;  /* 0x0000000000007918 */ /* 0x000fc00000000000 */
        /* <DEDUP_REMOVED lines=12> */
.L_x_1:


//--------------------- .nv.global.init           --------------------------
	.section	.nv.global.init,"aw",@progbits
.nv.global.init:
	.type		_$_str,@object
	.size		_$_str,(_$_str_$_2 - _$_str)
_$_str:
        /*0000*/ 	.byte	0x5f, 0x5f, 0x43, 0x55, 0x44, 0x41, 0x5f, 0x46, 0x54, 0x5a, 0x00
	.type		_$_str_$_2,@object
	.size		_$_str_$_2,(.L_1 - _$_str_$_2)
_$_str_$_2:
        /*000b*/ 	.byte	0x5f, 0x5f, 0x43, 0x55, 0x44, 0x41, 0x5f, 0x50, 0x52, 0x45, 0x43, 0x5f, 0x53, 0x51, 0x52, 0x54
        /*001b*/ 	.byte	0x00
.L_1:


//--------------------- .nv.constant0.triton_poi_fused__native_batch_norm_legit_no_training_relu_8 --------------------------
	.section	.nv.constant0.triton_poi_fused__native_batch_norm_legit_no_training_relu_8,"a",@progbits
	.sectionflags	@""
	.align	4
.nv.constant0.triton_poi_fused__native_batch_norm_legit_no_training_relu_8:
	.zero		580
